	.headerflags	@"EF_CUDA_TEXMODE_UNIFIED EF_CUDA_64BIT_ADDRESS EF_CUDA_ACCELERATORS EF_CUDA_SM90 EF_CUDA_VIRTUAL_SM(EF_CUDA_SM90)"
	.elftype	@"ET_EXEC"


//--------------------- .nv.info                  --------------------------
	.section	.nv.info,"",@"SHT_CUDA_INFO"
	.align	4


	//----- nvinfo : EIATTR_REGCOUNT
	.align		4
        /*0000*/ 	.byte	0x04, 0x2f
        /*0002*/ 	.short	(.L_2 - .L_1)
	.align		4
.L_1:
        /*0004*/ 	.word	index@(triton_poi_fused_cat_31)
        /*0008*/ 	.word	0x00000014


	//----- nvinfo : EIATTR_MIN_STACK_SIZE
	.align		4
.L_2:
        /*000c*/ 	.byte	0x04, 0x12
        /*000e*/ 	.short	(.L_4 - .L_3)
	.align		4
.L_3:
        /*0010*/ 	.word	index@(triton_poi_fused_cat_31)
        /*0014*/ 	.word	0x00000000


	//----- nvinfo : EIATTR_FRAME_SIZE
	.align		4
.L_4:
        /*0018*/ 	.byte	0x04, 0x11
        /*001a*/ 	.short	(.L_6 - .L_5)
	.align		4
.L_5:
        /*001c*/ 	.word	index@(triton_poi_fused_cat_31)
        /*0020*/ 	.word	0x00000000


	//----- nvinfo : EIATTR_MIN_STACK_SIZE
	.align		4
.L_6:
        /*0024*/ 	.byte	0x04, 0x12
        /*0026*/ 	.short	(.L_8 - .L_7)
	.align		4
.L_7:
        /*0028*/ 	.word	index@(triton_poi_fused_cat_31)
        /*002c*/ 	.word	0x00000000
.L_8:


//--------------------- .nv.info.triton_poi_fused_cat_31 --------------------------
	.section	.nv.info.triton_poi_fused_cat_31,"",@"SHT_CUDA_INFO"
	.sectionflags	@""
	.align	4


	//----- nvinfo : EIATTR_CUDA_API_VERSION
	.align		4
        /*0000*/ 	.byte	0x04, 0x37
        /*0002*/ 	.short	(.L_10 - .L_9)
.L_9:
        /*0004*/ 	.word	0x0000007c


	//----- nvinfo : EIATTR_KPARAM_INFO
	.align		4
.L_10:
        /*0008*/ 	.byte	0x04, 0x17
        /*000a*/ 	.short	(.L_12 - .L_11)
.L_11:
        /*000c*/ 	.word	0x00000000
        /*0010*/ 	.short	0x0003
        /*0012*/ 	.short	0x0018
        /*0014*/ 	.byte	0x00, 0xf0, 0x11, 0x00


	//----- nvinfo : EIATTR_KPARAM_INFO
	.align		4
.L_12:
        /*0018*/ 	.byte	0x04, 0x17
        /*001a*/ 	.short	(.L_14 - .L_13)
.L_13:
        /*001c*/ 	.word	0x00000000
        /*0020*/ 	.short	0x0002
        /*0022*/ 	.short	0x0010
        /*0024*/ 	.byte	0x00, 0xf4, 0x21, 0x00


	//----- nvinfo : EIATTR_KPARAM_INFO
	.align		4
.L_14:
        /*0028*/ 	.byte	0x04, 0x17
        /*002a*/ 	.short	(.L_16 - .L_15)
.L_15:
        /*002c*/ 	.word	0x00000000
        /*0030*/ 	.short	0x0001
        /*0032*/ 	.short	0x0008
        /*0034*/ 	.byte	0x00, 0xf4, 0x21, 0x00


	//----- nvinfo : EIATTR_KPARAM_INFO
	.align		4
.L_16:
        /*0038*/ 	.byte	0x04, 0x17
        /*003a*/ 	.short	(.L_18 - .L_17)
.L_17:
        /*003c*/ 	.word	0x00000000
        /*0040*/ 	.short	0x0000
        /*0042*/ 	.short	0x0000
        /*0044*/ 	.byte	0x00, 0xf4, 0x21, 0x00


	//----- nvinfo : EIATTR_SPARSE_MMA_MASK
	.align		4
.L_18:
        /*0048*/ 	.byte	0x03, 0x50
        /*004a*/ 	.short	0x0000


	//----- nvinfo : EIATTR_MAXREG_COUNT
	.align		4
        /*004c*/ 	.byte	0x03, 0x1b
        /*004e*/ 	.short	0x00ff


	//----- nvinfo : EIATTR_EXIT_INSTR_OFFSETS
	.align		4
        /*0050*/ 	.byte	0x04, 0x1c
        /*0052*/ 	.short	(.L_20 - .L_19)


	//   ....[0]....
.L_19:
        /*0054*/ 	.word	0x00001130


	//----- nvinfo : EIATTR_REQNTID
	.align		4
.L_20:
        /*0058*/ 	.byte	0x04, 0x10
        /*005a*/ 	.short	(.L_22 - .L_21)
.L_21:
        /*005c*/ 	.word	0x00000080
        /*0060*/ 	.word	0x00000001
        /*0064*/ 	.word	0x00000001


	//----- nvinfo : EIATTR_CRS_STACK_SIZE
	.align		4
.L_22:
        /*0068*/ 	.byte	0x04, 0x1e
        /*006a*/ 	.short	(.L_24 - .L_23)
.L_23:
        /*006c*/ 	.word	0x00000000


	//----- nvinfo : EIATTR_CBANK_PARAM_SIZE
	.align		4
.L_24:
        /*0070*/ 	.byte	0x03, 0x19
        /*0072*/ 	.short	0x001c


	//----- nvinfo : EIATTR_PARAM_CBANK
	.align		4
        /*0074*/ 	.byte	0x04, 0x0a
        /*0076*/ 	.short	(.L_26 - .L_25)
	.align		4
.L_25:
        /*0078*/ 	.word	index@(.nv.constant0.triton_poi_fused_cat_31)
        /*007c*/ 	.short	0x0210
        /*007e*/ 	.short	0x001c


	//----- nvinfo : EIATTR_SW_WAR
	.align		4
.L_26:
        /*0080*/ 	.byte	0x04, 0x36
        /*0082*/ 	.short	(.L_28 - .L_27)
.L_27:
        /*0084*/ 	.word	0x00000008
.L_28:


//--------------------- .nv.callgraph             --------------------------
	.section	.nv.callgraph,"",@"SHT_CUDA_CALLGRAPH"
	.align	4
	.sectionentsize	8
	.align		4
        /*0000*/ 	.word	0x00000000
	.align		4
        /*0004*/ 	.word	0xffffffff
	.align		4
        /*0008*/ 	.word	0x00000000
	.align		4
        /*000c*/ 	.word	0xfffffffe
	.align		4
        /*0010*/ 	.word	0x00000000
	.align		4
        /*0014*/ 	.word	0xfffffffd
	.align		4
        /*0018*/ 	.word	0x00000000
	.align		4
        /*001c*/ 	.word	0xfffffffc


//--------------------- .nv.constant4             --------------------------
	.section	.nv.constant4,"a",@progbits
	.align	8
	.align		8
.nv.constant4:
        /*0000*/ 	.dword	_$_str


//--------------------- .text.triton_poi_fused_cat_31 --------------------------
	.section	.text.triton_poi_fused_cat_31,"ax",@progbits
	.align	128
        .global         triton_poi_fused_cat_31
        .type           triton_poi_fused_cat_31,@function
        .size           triton_poi_fused_cat_31,(.L_x_25 - triton_poi_fused_cat_31)
        .other          triton_poi_fused_cat_31,@"STO_CUDA_ENTRY STV_DEFAULT"
triton_poi_fused_cat_31:
.text.triton_poi_fused_cat_31:
[----:B------:R-:W0:Y:S02]  /*0000*/  LDC R1, c[0x0][0x28] ;  /* 0x00000a00ff017b82 */ /* 0x000e240000000800 */
[----:B------:R-:W1:Y:S01]  /*0010*/  S2R R0, SR_TID.X ;  /* 0x0000000000007919 */ /* 0x000e620000002100 */
[----:B------:R-:W-:Y:S01]  /*0020*/  ULDC.64 UR4, c[0x0][0x208] ;  /* 0x0000820000047ab9 */ /* 0x000fe20000000a00 */
[----:B------:R-:W-:Y:S01]  /*0030*/  BSSY B0, `(.L_x_0) ;  /* 0x0000011000007945 */ /* 0x000fe20003800000 */
[----:B------:R-:W-:Y:S01]  /*0040*/  CS2R R8, SRZ ;  /* 0x0000000000087805 */ /* 0x000fe2000001ff00 */
[----:B------:R-:W2:Y:S01]  /*0050*/  S2R R3, SR_CTAID.X ;  /* 0x0000000000037919 */ /* 0x000ea20000002500 */
[----:B-1----:R-:W-:-:S04]  /*0060*/  SHF.L.U32 R0, R0, 0x1, RZ ;  /* 0x0000000100007819 */ /* 0x002fc800000006ff */
[----:B------:R-:W-:-:S04]  /*0070*/  LOP3.LUT R0, R0, 0xfe, RZ, 0xc0, !PT ;  /* 0x000000fe00007812 */ /* 0x000fc800078ec0ff */
[----:B--2---:R-:W-:-:S04]  /*0080*/  LEA R4, R3, R0, 0x8 ;  /* 0x0000000003047211 */ /* 0x004fc800078e40ff */
[----:B------:R-:W-:-:S04]  /*0090*/  SHF.R.S32.HI R3, RZ, 0x1f, R4 ;  /* 0x0000001fff037819 */ /* 0x000fc80000011404 */
[----:B------:R-:W-:-:S04]  /*00a0*/  LEA.HI R3, R3, R4, RZ, 0x9 ;  /* 0x0000000403037211 */ /* 0x000fc800078f48ff */
[----:B------:R-:W-:Y:S02]  /*00b0*/  LOP3.LUT R5, R3, 0xfffffe00, RZ, 0xc0, !PT ;  /* 0xfffffe0003057812 */ /* 0x000fe400078ec0ff */
[----:B------:R-:W-:Y:S02]  /*00c0*/  SHF.R.S32.HI R6, RZ, 0x9, R3 ;  /* 0x00000009ff067819 */ /* 0x000fe40000011403 */
[----:B------:R-:W-:-:S04]  /*00d0*/  IADD3 R5, R4, -R5, RZ ;  /* 0x8000000504057210 */ /* 0x000fc80007ffe0ff */
[----:B------:R-:W-:Y:S02]  /*00e0*/  ISETP.GE.AND P0, PT, R5, 0x100, PT ;  /* 0x000001000500780c */ /* 0x000fe40003f06270 */
[----:B------:R-:W-:-:S11]  /*00f0*/  LEA R6, R6, R5, 0x8 ;  /* 0x0000000506067211 */ /* 0x000fd600078e40ff */
[----:B------:R-:W-:Y:S05]  /*0100*/  @P0 BRA `(.L_x_1) ;  /* 0x00000000000c0947 */ /* 0x000fea0003800000 */
[----:B------:R-:W1:Y:S02]  /*0110*/  LDC.64 R2, c[0x0][0x210] ;  /* 0x00008400ff027b82 */ /* 0x000e640000000a00 */
[----:B-1----:R-:W-:-:S05]  /*0120*/  IMAD.WIDE R2, R6, 0x4, R2 ;  /* 0x0000000406027825 */ /* 0x002fca00078e0202 */
[----:B------:R1:W5:Y:S02]  /*0130*/  LDG.E.EL.64 R8, desc[UR4][R2.64] ;  /* 0x0000000402087981 */ /* 0x000364000c2e1b00 */
.L_x_1:
[----:B------:R-:W-:Y:S05]  /*0140*/  BSYNC B0 ;  /* 0x0000000000007941 */ /* 0x000fea0003800000 */
.L_x_0:
[----:B-1---5:R-:W-:Y:S01]  /*0150*/  SEL R3, R8, RZ, !P0 ;  /* 0x000000ff08037207 */ /* 0x022fe20004000000 */
[----:B------:R-:W-:Y:S01]  /*0160*/  HFMA2.MMA R15, -RZ, RZ, 1.625, 0 ;  /* 0x3e800000ff0f7435 */ /* 0x000fe200000001ff */
[----:B------:R-:W-:Y:S01]  /*0170*/  SEL R2, R9, RZ, !P0 ;  /* 0x000000ff09027207 */ /* 0x000fe20004000000 */
[----:B------:R-:W-:Y:S02]  /*0180*/  BSSY B0, `(.L_x_2) ;  /* 0x000003d000007945 */ /* 0x000fe40003800000 */
[----:B------:R-:W-:Y:S02]  /*0190*/  FMUL R7, R3, 1.4426950216293334961 ;  /* 0x3fb8aa3b03077820 */ /* 0x000fe40000400000 */
[----:B------:R-:W-:-:S03]  /*01a0*/  FMUL R10, R2, 1.4426950216293334961 ;  /* 0x3fb8aa3b020a7820 */ /* 0x000fc60000400000 */
[----:B------:R-:W-:Y:S02]  /*01b0*/  FSETP.GEU.AND P1, PT, R7, -126, PT ;  /* 0xc2fc00000700780b */ /* 0x000fe40003f2e000 */
[----:B------:R-:W-:-:S11]  /*01c0*/  FSETP.GEU.AND P2, PT, R10, -126, PT ;  /* 0xc2fc00000a00780b */ /* 0x000fd60003f4e000 */
[----:B------:R-:W-:Y:S02]  /*01d0*/  @!P1 FMUL R7, R7, 0.5 ;  /* 0x3f00000007079820 */ /* 0x000fe40000400000 */
[----:B------:R-:W-:Y:S02]  /*01e0*/  @!P2 FMUL R10, R10, 0.5 ;  /* 0x3f0000000a0aa820 */ /* 0x000fe40000400000 */
[----:B------:R-:W1:Y:S08]  /*01f0*/  MUFU.EX2 R0, R7 ;  /* 0x0000000700007308 */ /* 0x000e700000000800 */
[----:B------:R-:W2:Y:S01]  /*0200*/  MUFU.EX2 R8, R10 ;  /* 0x0000000a00087308 */ /* 0x000ea20000000800 */
[----:B-1----:R-:W-:Y:S01]  /*0210*/  @!P1 FMUL R0, R0, R0 ;  /* 0x0000000000009220 */ /* 0x002fe20000400000 */
[----:B------:R-:W-:-:S03]  /*0220*/  FSETP.GT.AND P1, PT, R3, 20, PT ;  /* 0x41a000000300780b */ /* 0x000fc60003f24000 */
[C---:B------:R-:W-:Y:S01]  /*0230*/  FADD.FTZ.RZ R9, R0.reuse, 1 ;  /* 0x3f80000000097421 */ /* 0x040fe2000001c000 */
[----:B------:R-:W-:Y:S01]  /*0240*/  ISETP.GE.U32.AND P3, PT, R0, 0x7f800000, PT ;  /* 0x7f8000000000780c */ /* 0x000fe20003f66070 */
[----:B--2---:R-:W-:-:S03]  /*0250*/  @!P2 FMUL R8, R8, R8 ;  /* 0x000000080808a220 */ /* 0x004fc60000400000 */
[----:B------:R-:W-:Y:S01]  /*0260*/  IADD3 R9, R9, -0x3f400000, RZ ;  /* 0xc0c0000009097810 */ /* 0x000fe20007ffe0ff */
[----:B------:R-:W-:-:S03]  /*0270*/  FADD.FTZ.RZ R11, R8, 1 ;  /* 0x3f800000080b7421 */ /* 0x000fc6000001c000 */
[----:B------:R-:W-:Y:S02]  /*0280*/  LOP3.LUT R9, R9, 0xff800000, RZ, 0xc0, !PT ;  /* 0xff80000009097812 */ /* 0x000fe400078ec0ff */
[----:B------:R-:W-:Y:S02]  /*0290*/  ISETP.GE.U32.AND P2, PT, R8, 0x7f800000, PT ;  /* 0x7f8000000800780c */ /* 0x000fe40003f46070 */
[----:B------:R-:W-:Y:S02]  /*02a0*/  IADD3 R11, R11, -0x3f400000, RZ ;  /* 0xc0c000000b0b7810 */ /* 0x000fe40007ffe0ff */
[----:B------:R-:W-:Y:S02]  /*02b0*/  IADD3 R7, -R9, 0x40800000, RZ ;  /* 0x4080000009077810 */ /* 0x000fe40007ffe1ff */
[----:B------:R-:W-:Y:S02]  /*02c0*/  LOP3.LUT R11, R11, 0xff800000, RZ, 0xc0, !PT ;  /* 0xff8000000b0b7812 */ /* 0x000fe400078ec0ff */
[----:B------:R-:W-:Y:S01]  /*02d0*/  IADD3 R12, R0, -R9, RZ ;  /* 0x80000009000c7210 */ /* 0x000fe20007ffe0ff */
[----:B------:R-:W-:Y:S01]  /*02e0*/  FFMA.FTZ R13, R7, R15, -1 ;  /* 0xbf800000070d7423 */ /* 0x000fe2000001000f */
[----:B------:R-:W-:-:S02]  /*02f0*/  IADD3 R14, -R11, 0x40800000, RZ ;  /* 0x408000000b0e7810 */ /* 0x000fc40007ffe1ff */
[----:B------:R-:W-:Y:S01]  /*0300*/  IADD3 R10, R8, -R11, RZ ;  /* 0x8000000b080a7210 */ /* 0x000fe20007ffe0ff */
[----:B------:R-:W-:Y:S01]  /*0310*/  FADD R12, R12, R13 ;  /* 0x0000000d0c0c7221 */ /* 0x000fe20000000000 */
[----:B------:R-:W-:Y:S01]  /*0320*/  MOV R7, 0x3d39bf78 ;  /* 0x3d39bf7800077802 */ /* 0x000fe20000000f00 */
[----:B------:R-:W-:Y:S01]  /*0330*/  FFMA.FTZ R15, R14, R15, -1 ;  /* 0xbf8000000e0f7423 */ /* 0x000fe2000001000f */
[----:B------:R-:W-:Y:S02]  /*0340*/  I2FP.F32.S32 R11, R11 ;  /* 0x0000000b000b7245 */ /* 0x000fe40000201400 */
[----:B------:R-:W-:Y:S01]  /*0350*/  I2FP.F32.S32 R9, R9 ;  /* 0x0000000900097245 */ /* 0x000fe20000201400 */
[----:B------:R-:W-:Y:S01]  /*0360*/  FADD R10, R10, R15 ;  /* 0x0000000f0a0a7221 */ /* 0x000fe20000000000 */
[-C--:B------:R-:W-:Y:S01]  /*0370*/  FFMA.FTZ R13, R12, -R7.reuse, 0.10546888411045074463 ;  /* 0x3dd800120c0d7423 */ /* 0x080fe20000010807 */
[----:B------:R-:W-:Y:S02]  /*0380*/  FMUL R11, R11, 1.1920928955078125e-07 ;  /* 0x340000000b0b7820 */ /* 0x000fe40000400000 */
[----:B------:R-:W-:Y:S01]  /*0390*/  FFMA.FTZ R15, R10, -R7, 0.10546888411045074463 ;  /* 0x3dd800120a0f7423 */ /* 0x000fe20000010807 */
[----:B------:R-:W-:Y:S01]  /*03a0*/  FFMA.FTZ R13, R12, R13, -0.13229703903198242188 ;  /* 0xbe0778e00c0d7423 */ /* 0x000fe2000001000d */
[----:B------:R-:W-:-:S02]  /*03b0*/  FMUL R9, R9, 1.1920928955078125e-07 ;  /* 0x3400000009097820 */ /* 0x000fc40000400000 */
[----:B------:R-:W-:Y:S01]  /*03c0*/  FFMA.FTZ R15, R10, R15, -0.13229703903198242188 ;  /* 0xbe0778e00a0f7423 */ /* 0x000fe2000001000f */
[----:B------:R-:W-:-:S03]  /*03d0*/  FFMA.FTZ R13, R12, R13, 0.14491446316242218018 ;  /* 0x3e1464750c0d7423 */ /* 0x000fc6000001000d */
[----:B------:R-:W-:Y:S01]  /*03e0*/  FFMA.FTZ R15, R10, R15, 0.14491446316242218018 ;  /* 0x3e1464750a0f7423 */ /* 0x000fe2000001000f */
[----:B------:R-:W-:-:S03]  /*03f0*/  FFMA.FTZ R13, R12, R13, -0.16641564667224884033 ;  /* 0xbe2a68dd0c0d7423 */ /* 0x000fc6000001000d */
[----:B------:R-:W-:Y:S01]  /*0400*/  FFMA.FTZ R15, R10, R15, -0.16641564667224884033 ;  /* 0xbe2a68dd0a0f7423 */ /* 0x000fe2000001000f */
[----:B------:R-:W-:-:S03]  /*0410*/  FFMA.FTZ R13, R12, R13, 0.19988867640495300293 ;  /* 0x3e4caf9e0c0d7423 */ /* 0x000fc6000001000d */
[----:B------:R-:W-:Y:S01]  /*0420*/  FFMA.FTZ R15, R10, R15, 0.19988867640495300293 ;  /* 0x3e4caf9e0a0f7423 */ /* 0x000fe2000001000f */
[----:B------:R-:W-:-:S03]  /*0430*/  FFMA.FTZ R13, R12, R13, -0.25000196695327758789 ;  /* 0xbe8000420c0d7423 */ /* 0x000fc6000001000d */
[----:B------:R-:W-:Y:S01]  /*0440*/  FFMA.FTZ R15, R10, R15, -0.25000196695327758789 ;  /* 0xbe8000420a0f7423 */ /* 0x000fe2000001000f */
[----:B------:R-:W-:-:S03]  /*0450*/  FFMA.FTZ R13, R12, R13, 0.33333510160446166992 ;  /* 0x3eaaaae60c0d7423 */ /* 0x000fc6000001000d */
[----:B------:R-:W-:Y:S01]  /*0460*/  FFMA.FTZ R15, R10, R15, 0.33333510160446166992 ;  /* 0x3eaaaae60a0f7423 */ /* 0x000fe2000001000f */
[----:B------:R-:W-:-:S03]  /*0470*/  FFMA.FTZ R13, R12, R13, -0.5 ;  /* 0xbf0000000c0d7423 */ /* 0x000fc6000001000d */
[----:B------:R-:W-:Y:S01]  /*0480*/  FFMA.FTZ R15, R10, R15, -0.5 ;  /* 0xbf0000000a0f7423 */ /* 0x000fe2000001000f */
[----:B------:R-:W-:-:S03]  /*0490*/  FMUL R13, R12, R13 ;  /* 0x0000000d0c0d7220 */ /* 0x000fc60000400000 */
[----:B------:R-:W-:Y:S01]  /*04a0*/  FMUL R15, R10, R15 ;  /* 0x0000000f0a0f7220 */ /* 0x000fe20000400000 */
[----:B------:R-:W-:-:S03]  /*04b0*/  FFMA.FTZ R12, R12, R13, R12 ;  /* 0x0000000d0c0c7223 */ /* 0x000fc6000001000c */
[----:B------:R-:W-:Y:S01]  /*04c0*/  FFMA.FTZ R10, R10, R15, R10 ;  /* 0x0000000f0a0a7223 */ /* 0x000fe2000001000a */
[----:B------:R-:W-:-:S03]  /*04d0*/  FFMA.FTZ R12, R9, 0.69314718246459960938, R12 ;  /* 0x3f317218090c7823 */ /* 0x000fc6000001000c */
[----:B------:R-:W-:Y:S01]  /*04e0*/  FFMA.FTZ R11, R11, 0.69314718246459960938, R10 ;  /* 0x3f3172180b0b7823 */ /* 0x000fe2000001000a */
[----:B------:R-:W-:Y:S06]  /*04f0*/  @!P3 BRA `(.L_x_3) ;  /* 0x000000000014b947 */ /* 0x000fec0003800000 */
[C---:B------:R-:W-:Y:S02]  /*0500*/  ISETP.GE.AND P3, PT, R0.reuse, -0x407fffff, PT ;  /* 0xbf8000010000780c */ /* 0x040fe40003f66270 */
[----:B------:R-:W-:-:S11]  /*0510*/  FSETP.NEU.AND P4, PT, R0, RZ, PT ;  /* 0x000000ff0000720b */ /* 0x000fd60003f8d000 */
[----:B------:R-:W-:-:S05]  /*0520*/  @P3 MOV R9, 0x7f800000 ;  /* 0x7f80000000093802 */ /* 0x000fca0000000f00 */
[----:B------:R-:W-:-:S05]  /*0530*/  @P3 FFMA.FTZ R12, R0, R9, +INF ;  /* 0x7f800000000c3423 */ /* 0x000fca0000010009 */
[----:B------:R-:W-:-:S07]  /*0540*/  FSEL R12, R12, -RZ, P4 ;  /* 0x800000ff0c0c7208 */ /* 0x000fce0002000000 */
.L_x_3:
[----:B------:R-:W-:Y:S05]  /*0550*/  BSYNC B0 ;  /* 0x0000000000007941 */ /* 0x000fea0003800000 */
.L_x_2:
[----:B------:R-:W-:Y:S04]  /*0560*/  BSSY B0, `(.L_x_4) ;  /* 0x0000007000007945 */ /* 0x000fe80003800000 */
[----:B------:R-:W-:Y:S05]  /*0570*/  @!P2 BRA `(.L_x_5) ;  /* 0x000000000014a947 */ /* 0x000fea0003800000 */
[C---:B------:R-:W-:Y:S02]  /*0580*/  ISETP.GE.AND P2, PT, R8.reuse, -0x407fffff, PT ;  /* 0xbf8000010800780c */ /* 0x040fe40003f46270 */
[----:B------:R-:W-:-:S11]  /*0590*/  FSETP.NEU.AND P3, PT, R8, RZ, PT ;  /* 0x000000ff0800720b */ /* 0x000fd60003f6d000 */
[----:B------:R-:W-:-:S05]  /*05a0*/  @P2 MOV R9, 0x7f800000 ;  /* 0x7f80000000092802 */ /* 0x000fca0000000f00 */
[----:B------:R-:W-:-:S05]  /*05b0*/  @P2 FFMA.FTZ R11, R8, R9, +INF ;  /* 0x7f800000080b2423 */ /* 0x000fca0000010009 */
[----:B------:R-:W-:-:S07]  /*05c0*/  FSEL R11, R11, -RZ, P3 ;  /* 0x800000ff0b0b7208 */ /* 0x000fce0001800000 */
.L_x_5:
[----:B------:R-:W-:Y:S05]  /*05d0*/  BSYNC B0 ;  /* 0x0000000000007941 */ /* 0x000fea0003800000 */
.L_x_4:
[----:B------:R-:W-:Y:S01]  /*05e0*/  FSEL R13, R3, R12, P1 ;  /* 0x0000000c030d7208 */ /* 0x000fe20000800000 */
[----:B------:R-:W-:Y:S01]  /*05f0*/  BSSY B0, `(.L_x_6) ;  /* 0x0000017000007945 */ /* 0x000fe20003800000 */
[----:B------:R-:W-:-:S03]  /*0600*/  FSETP.GT.AND P1, PT, R2, 20, PT ;  /* 0x41a000000200780b */ /* 0x000fc60003f24000 */
[----:B------:R-:W-:Y:S01]  /*0610*/  FADD.FTZ R12, |R13|, -RZ ;  /* 0x800000ff0d0c7221 */ /* 0x000fe20000010200 */
[----:B------:R-:W-:-:S04]  /*0620*/  FSEL R9, R2, R11, P1 ;  /* 0x0000000b02097208 */ /* 0x000fc80000800000 */
[----:B------:R-:W-:-:S13]  /*0630*/  FSETP.GE.AND P2, PT, R12, 0.60000002384185791016, PT ;  /* 0x3f19999a0c00780b */ /* 0x000fda0003f46000 */
[----:B------:R-:W-:Y:S05]  /*0640*/  @!P2 BRA `(.L_x_7) ;  /* 0x000000000028a947 */ /* 0x000fea0003800000 */
[C---:B------:R-:W-:Y:S01]  /*0650*/  FMUL R0, R12.reuse, 2.8853900432586669922 ;  /* 0x4038aa3b0c007820 */ /* 0x040fe20000400000 */
[----:B------:R-:W-:Y:S01]  /*0660*/  HFMA2.MMA R11, -RZ, RZ, 1.875, 0 ;  /* 0x3f800000ff0b7435 */ /* 0x000fe200000001ff */
[----:B------:R-:W-:-:S04]  /*0670*/  FSETP.GE.AND P1, PT, R12, 9.010913848876953125, PT ;  /* 0x41102cb40c00780b */ /* 0x000fc80003f26000 */
[----:B------:R-:W1:Y:S02]  /*0680*/  MUFU.EX2 R0, R0 ;  /* 0x0000000000007308 */ /* 0x000e640000000800 */
[----:B-1----:R-:W-:-:S06]  /*0690*/  FADD R10, R0, 1 ;  /* 0x3f800000000a7421 */ /* 0x002fcc0000000000 */
[----:B------:R-:W1:Y:S02]  /*06a0*/  MUFU.RCP R10, R10 ;  /* 0x0000000a000a7308 */ /* 0x000e640000001000 */
[----:B-1----:R-:W-:-:S05]  /*06b0*/  FFMA.FTZ R8, R10, -2, R11 ;  /* 0xc00000000a087823 */ /* 0x002fca000001000b */
[----:B------:R-:W-:-:S04]  /*06c0*/  FSEL R8, R8, 1, !P1 ;  /* 0x3f80000008087808 */ /* 0x000fc80004800000 */
[----:B------:R-:W-:Y:S01]  /*06d0*/  LOP3.LUT R8, R8, 0x80000000, R13, 0xf8, !PT ;  /* 0x8000000008087812 */ /* 0x000fe200078ef80d */
[----:B------:R-:W-:Y:S06]  /*06e0*/  BRA `(.L_x_8) ;  /* 0x00000000001c7947 */ /* 0x000fec0003800000 */
.L_x_7:
[----:B------:R-:W-:Y:S01]  /*06f0*/  MOV R0, 0x3c80f082 ;  /* 0x3c80f08200007802 */ /* 0x000fe20000000f00 */
[----:B------:R-:W-:-:S04]  /*0700*/  FMUL R11, R13, R13 ;  /* 0x0000000d0d0b7220 */ /* 0x000fc80000400000 */
[----:B------:R-:W-:-:S04]  /*0710*/  FFMA.FTZ R0, R11, R0, -0.052303962409496307373 ;  /* 0xbd563cae0b007423 */ /* 0x000fc80000010000 */
[----:B------:R-:W-:-:S04]  /*0720*/  FFMA.FTZ R0, R11, R0, 0.1331529766321182251 ;  /* 0x3e0859410b007423 */ /* 0x000fc80000010000 */
[----:B------:R-:W-:-:S04]  /*0730*/  FFMA.FTZ R0, R11, R0, -0.33332768082618713379 ;  /* 0xbeaaa9ed0b007423 */ /* 0x000fc80000010000 */
[----:B------:R-:W-:-:S04]  /*0740*/  FFMA.FTZ R0, R11, R0, RZ ;  /* 0x000000000b007223 */ /* 0x000fc800000100ff */
[----:B------:R-:W-:-:S07]  /*0750*/  FFMA.FTZ R8, R13, R0, R13 ;  /* 0x000000000d087223 */ /* 0x000fce000001000d */
.L_x_8:
[----:B------:R-:W-:Y:S05]  /*0760*/  BSYNC B0 ;  /* 0x0000000000007941 */ /* 0x000fea0003800000 */
.L_x_6:
[----:B------:R-:W-:Y:S01]  /*0770*/  FADD.FTZ R12, |R9|, -RZ ;  /* 0x800000ff090c7221 */ /* 0x000fe20000010200 */
[----:B------:R-:W-:Y:S01]  /*0780*/  BSSY B0, `(.L_x_9) ;  /* 0x0000015000007945 */ /* 0x000fe20003800000 */
[----:B------:R-:W-:-:S03]  /*0790*/  SHF.R.S32.HI R13, RZ, 0x1f, R6 ;  /* 0x0000001fff0d7819 */ /* 0x000fc60000011406 */
        /* <DEDUP_REMOVED lines=12> */
.L_x_10:
[----:B------:R-:W-:Y:S01]  /*0860*/  MOV R0, 0x3c80f082 ;  /* 0x3c80f08200007802 */ /* 0x000fe20000000f00 */
[----:B------:R-:W-:-:S04]  /*0870*/  FMUL R11, R9, R9 ;  /* 0x00000009090b7220 */ /* 0x000fc80000400000 */
[----:B------:R-:W-:-:S04]  /*0880*/  FFMA.FTZ R0, R11, R0, -0.052303962409496307373 ;  /* 0xbd563cae0b007423 */ /* 0x000fc80000010000 */
[----:B------:R-:W-:-:S04]  /*0890*/  FFMA.FTZ R0, R11, R0, 0.1331529766321182251 ;  /* 0x3e0859410b007423 */ /* 0x000fc80000010000 */
[----:B------:R-:W-:-:S04]  /*08a0*/  FFMA.FTZ R0, R11, R0, -0.33332768082618713379 ;  /* 0xbeaaa9ed0b007423 */ /* 0x000fc80000010000 */
[----:B------:R-:W-:-:S04]  /*08b0*/  FFMA.FTZ R0, R11, R0, RZ ;  /* 0x000000000b007223 */ /* 0x000fc800000100ff */
[----:B------:R-:W-:-:S07]  /*08c0*/  FFMA.FTZ R9, R9, R0, R9 ;  /* 0x0000000009097223 */ /* 0x000fce0000010009 */
.L_x_11:
[----:B------:R-:W-:Y:S05]  /*08d0*/  BSYNC B0 ;  /* 0x0000000000007941 */ /* 0x000fea0003800000 */
.L_x_9:
[----:B------:R-:W-:Y:S01]  /*08e0*/  ISETP.GT.AND P1, PT, R5, 0xff, PT ;  /* 0x000000ff0500780c */ /* 0x000fe20003f24270 */
[----:B------:R-:W-:Y:S01]  /*08f0*/  ULDC.64 UR6, c[0x0][0x218] ;  /* 0x0000860000067ab9 */ /* 0x000fe20000000a00 */
[----:B------:R-:W-:Y:S01]  /*0900*/  BSSY B0, `(.L_x_12) ;  /* 0x0000006000007945 */ /* 0x000fe20003800000 */
[----:B------:R-:W-:-:S04]  /*0910*/  LEA R10, P2, R6, UR6, 0x2 ;  /* 0x00000006060a7c11 */ /* 0x000fc8000f8410ff */
[----:B------:R-:W-:Y:S02]  /*0920*/  LEA.HI.X R11, R6, UR7, R13, 0x2, P2 ;  /* 0x00000007060b7c11 */ /* 0x000fe400090f140d */
[----:B------:R-:W-:-:S04]  /*0930*/  CS2R R12, SRZ ;  /* 0x00000000000c7805 */ /* 0x000fc8000001ff00 */
[----:B------:R-:W-:Y:S05]  /*0940*/  @!P1 BRA `(.L_x_13) ;  /* 0x0000000000049947 */ /* 0x000fea0003800000 */
[----:B------:R1:W5:Y:S02]  /*0950*/  LDG.E.EL.64 R12, desc[UR4][R10.64+-0x400] ;  /* 0xfffc00040a0c7981 */ /* 0x000364000c2e1b00 */
.L_x_13:
[----:B------:R-:W-:Y:S05]  /*0960*/  BSYNC B0 ;  /* 0x0000000000007941 */ /* 0x000fea0003800000 */
.L_x_12:
[----:B-----5:R-:W-:Y:S01]  /*0970*/  SEL R5, R12, RZ, P1 ;  /* 0x000000ff0c057207 */ /* 0x020fe20000800000 */
[----:B------:R-:W-:Y:S01]  /*0980*/  BSSY B0, `(.L_x_14) ;  /* 0x000003e000007945 */ /* 0x000fe20003800000 */
[----:B------:R-:W-:-:S03]  /*0990*/  SEL R6, R13, RZ, P1 ;  /* 0x000000ff0d067207 */ /* 0x000fc60000800000 */
[----:B------:R-:W-:Y:S02]  /*09a0*/  FMUL R12, R5, 1.4426950216293334961 ;  /* 0x3fb8aa3b050c7820 */ /* 0x000fe40000400000 */
[----:B------:R-:W-:-:S03]  /*09b0*/  FMUL R14, R6, 1.4426950216293334961 ;  /* 0x3fb8aa3b060e7820 */ /* 0x000fc60000400000 */
[----:B------:R-:W-:Y:S02]  /*09c0*/  FSETP.GEU.AND P1, PT, R12, -126, PT ;  /* 0xc2fc00000c00780b */ /* 0x000fe40003f2e000 */
[----:B------:R-:W-:-:S11]  /*09d0*/  FSETP.GEU.AND P2, PT, R14, -126, PT ;  /* 0xc2fc00000e00780b */ /* 0x000fd60003f4e000 */
[----:B------:R-:W-:Y:S02]  /*09e0*/  @!P1 FMUL R12, R12, 0.5 ;  /* 0x3f0000000c0c9820 */ /* 0x000fe40000400000 */
[----:B------:R-:W-:Y:S02]  /*09f0*/  @!P2 FMUL R14, R14, 0.5 ;  /* 0x3f0000000e0ea820 */ /* 0x000fe40000400000 */
[----:B------:R-:W2:Y:S08]  /*0a00*/  MUFU.EX2 R0, R12 ;  /* 0x0000000c00007308 */ /* 0x000eb00000000800 */
[----:B-1----:R-:W1:Y:S01]  /*0a10*/  MUFU.EX2 R11, R14 ;  /* 0x0000000e000b7308 */ /* 0x002e620000000800 */
[----:B--2---:R-:W-:Y:S01]  /*0a20*/  @!P1 FMUL R0, R0, R0 ;  /* 0x0000000000009220 */ /* 0x004fe20000400000 */
[----:B------:R-:W-:-:S03]  /*0a30*/  FSETP.GT.AND P1, PT, R5, 20, PT ;  /* 0x41a000000500780b */ /* 0x000fc60003f24000 */
[C---:B------:R-:W-:Y:S01]  /*0a40*/  FADD.FTZ.RZ R10, R0.reuse, 1 ;  /* 0x3f800000000a7421 */ /* 0x040fe2000001c000 */
[----:B------:R-:W-:Y:S01]  /*0a50*/  ISETP.GE.U32.AND P3, PT, R0, 0x7f800000, PT ;  /* 0x7f8000000000780c */ /* 0x000fe20003f66070 */
[----:B-1----:R-:W-:-:S03]  /*0a60*/  @!P2 FMUL R11, R11, R11 ;  /* 0x0000000b0b0ba220 */ /* 0x002fc60000400000 */
[----:B------:R-:W-:Y:S01]  /*0a70*/  IADD3 R10, R10, -0x3f400000, RZ ;  /* 0xc0c000000a0a7810 */ /* 0x000fe20007ffe0ff */
[----:B------:R-:W-:-:S03]  /*0a80*/  FADD.FTZ.RZ R15, R11, 1 ;  /* 0x3f8000000b0f7421 */ /* 0x000fc6000001c000 */
[----:B------:R-:W-:Y:S01]  /*0a90*/  LOP3.LUT R13, R10, 0xff800000, RZ, 0xc0, !PT ;  /* 0xff8000000a0d7812 */ /* 0x000fe200078ec0ff */
[----:B------:R-:W-:Y:S01]  /*0aa0*/  HFMA2.MMA R10, -RZ, RZ, 1.875, 0 ;  /* 0x3f800000ff0a7435 */ /* 0x000fe200000001ff */
[----:B------:R-:W-:Y:S02]  /*0ab0*/  ISETP.GE.U32.AND P2, PT, R11, 0x7f800000, PT ;  /* 0x7f8000000b00780c */ /* 0x000fe40003f46070 */
[----:B------:R-:W-:Y:S02]  /*0ac0*/  IADD3 R16, R15, -0x3f400000, RZ ;  /* 0xc0c000000f107810 */ /* 0x000fe40007ffe0ff */
[----:B------:R-:W-:Y:S02]  /*0ad0*/  IADD3 R15, -R13, 0x40800000, RZ ;  /* 0x408000000d0f7810 */ /* 0x000fe40007ffe1ff */
[----:B------:R-:W-:Y:S02]  /*0ae0*/  LOP3.LUT R12, R16, 0xff800000, RZ, 0xc0, !PT ;  /* 0xff800000100c7812 */ /* 0x000fe400078ec0ff */
[----:B------:R-:W-:Y:S01]  /*0af0*/  IADD3 R16, R0, -R13, RZ ;  /* 0x8000000d00107210 */ /* 0x000fe20007ffe0ff */
[----:B------:R-:W-:Y:S01]  /*0b00*/  FFMA.FTZ R15, R15, 0.25, -R10 ;  /* 0x3e8000000f0f7823 */ /* 0x000fe2000001080a */
[----:B------:R-:W-:-:S02]  /*0b10*/  IADD3 R17, -R12, 0x40800000, RZ ;  /* 0x408000000c117810 */ /* 0x000fc40007ffe1ff */
[----:B------:R-:W-:Y:S01]  /*0b20*/  IADD3 R14, R11, -R12, RZ ;  /* 0x8000000c0b0e7210 */ /* 0x000fe20007ffe0ff */
[----:B------:R-:W-:Y:S01]  /*0b30*/  FADD R16, R16, R15 ;  /* 0x0000000f10107221 */ /* 0x000fe20000000000 */
[----:B------:R-:W-:Y:S01]  /*0b40*/  I2FP.F32.S32 R12, R12 ;  /* 0x0000000c000c7245 */ /* 0x000fe20000201400 */
[----:B------:R-:W-:Y:S01]  /*0b50*/  FFMA.FTZ R17, R17, 0.25, -R10 ;  /* 0x3e80000011117823 */ /* 0x000fe2000001080a */
[----:B------:R-:W-:Y:S01]  /*0b60*/  I2FP.F32.S32 R13, R13 ;  /* 0x0000000d000d7245 */ /* 0x000fe20000201400 */
[----:B------:R-:W-:Y:S02]  /*0b70*/  FFMA.FTZ R15, R16, -R7, 0.10546888411045074463 ;  /* 0x3dd80012100f7423 */ /* 0x000fe40000010807 */
[----:B------:R-:W-:Y:S01]  /*0b80*/  FADD R14, R14, R17 ;  /* 0x000000110e0e7221 */ /* 0x000fe20000000000 */
[----:B------:R-:W-:Y:S01]  /*0b90*/  FMUL R12, R12, 1.1920928955078125e-07 ;  /* 0x340000000c0c7820 */ /* 0x000fe20000400000 */
[----:B------:R-:W-:Y:S01]  /*0ba0*/  FFMA.FTZ R15, R16, R15, -0.13229703903198242188 ;  /* 0xbe0778e0100f7423 */ /* 0x000fe2000001000f */
[----:B------:R-:W-:Y:S01]  /*0bb0*/  FMUL R13, R13, 1.1920928955078125e-07 ;  /* 0x340000000d0d7820 */ /* 0x000fe20000400000 */
[----:B------:R-:W-:-:S02]  /*0bc0*/  FFMA.FTZ R7, R14, -R7, 0.10546888411045074463 ;  /* 0x3dd800120e077423 */ /* 0x000fc40000010807 */
[----:B------:R-:W-:Y:S02]  /*0bd0*/  FFMA.FTZ R15, R16, R15, 0.14491446316242218018 ;  /* 0x3e146475100f7423 */ /* 0x000fe4000001000f */
[----:B------:R-:W-:Y:S02]  /*0be0*/  FFMA.FTZ R7, R14, R7, -0.13229703903198242188 ;  /* 0xbe0778e00e077423 */ /* 0x000fe40000010007 */
[----:B------:R-:W-:Y:S02]  /*0bf0*/  FFMA.FTZ R15, R16, R15, -0.16641564667224884033 ;  /* 0xbe2a68dd100f7423 */ /* 0x000fe4000001000f */
[----:B------:R-:W-:Y:S02]  /*0c00*/  FFMA.FTZ R7, R14, R7, 0.14491446316242218018 ;  /* 0x3e1464750e077423 */ /* 0x000fe40000010007 */
[----:B------:R-:W-:Y:S02]  /*0c10*/  FFMA.FTZ R15, R16, R15, 0.19988867640495300293 ;  /* 0x3e4caf9e100f7423 */ /* 0x000fe4000001000f */
[----:B------:R-:W-:-:S02]  /*0c20*/  FFMA.FTZ R7, R14, R7, -0.16641564667224884033 ;  /* 0xbe2a68dd0e077423 */ /* 0x000fc40000010007 */
[----:B------:R-:W-:Y:S02]  /*0c30*/  FFMA.FTZ R15, R16, R15, -0.25000196695327758789 ;  /* 0xbe800042100f7423 */ /* 0x000fe4000001000f */
[----:B------:R-:W-:Y:S02]  /*0c40*/  FFMA.FTZ R7, R14, R7, 0.19988867640495300293 ;  /* 0x3e4caf9e0e077423 */ /* 0x000fe40000010007 */
[----:B------:R-:W-:Y:S02]  /*0c50*/  FFMA.FTZ R15, R16, R15, 0.33333510160446166992 ;  /* 0x3eaaaae6100f7423 */ /* 0x000fe4000001000f */
[----:B------:R-:W-:Y:S02]  /*0c60*/  FFMA.FTZ R7, R14, R7, -0.25000196695327758789 ;  /* 0xbe8000420e077423 */ /* 0x000fe40000010007 */
[----:B------:R-:W-:Y:S02]  /*0c70*/  FFMA.FTZ R15, R16, R15, -0.5 ;  /* 0xbf000000100f7423 */ /* 0x000fe4000001000f */
[----:B------:R-:W-:-:S02]  /*0c80*/  FFMA.FTZ R7, R14, R7, 0.33333510160446166992 ;  /* 0x3eaaaae60e077423 */ /* 0x000fc40000010007 */
[----:B------:R-:W-:Y:S02]  /*0c90*/  FMUL R15, R16, R15 ;  /* 0x0000000f100f7220 */ /* 0x000fe40000400000 */
[----:B------:R-:W-:Y:S02]  /*0ca0*/  FFMA.FTZ R7, R14, R7, -0.5 ;  /* 0xbf0000000e077423 */ /* 0x000fe40000010007 */
[----:B------:R-:W-:Y:S02]  /*0cb0*/  FFMA.FTZ R16, R16, R15, R16 ;  /* 0x0000000f10107223 */ /* 0x000fe40000010010 */
[C---:B------:R-:W-:Y:S02]  /*0cc0*/  FMUL R7, R14.reuse, R7 ;  /* 0x000000070e077220 */ /* 0x040fe40000400000 */
[----:B------:R-:W-:Y:S02]  /*0cd0*/  FFMA.FTZ R16, R13, 0.69314718246459960938, R16 ;  /* 0x3f3172180d107823 */ /* 0x000fe40000010010 */
[----:B------:R-:W-:-:S04]  /*0ce0*/  FFMA.FTZ R7, R14, R7, R14 ;  /* 0x000000070e077223 */ /* 0x000fc8000001000e */
[----:B------:R-:W-:Y:S01]  /*0cf0*/  FFMA.FTZ R7, R12, 0.69314718246459960938, R7 ;  /* 0x3f3172180c077823 */ /* 0x000fe20000010007 */
[----:B------:R-:W-:Y:S06]  /*0d00*/  @!P3 BRA `(.L_x_15) ;  /* 0x000000000014b947 */ /* 0x000fec0003800000 */
[C---:B------:R-:W-:Y:S02]  /*0d10*/  ISETP.GE.AND P3, PT, R0.reuse, -0x407fffff, PT ;  /* 0xbf8000010000780c */ /* 0x040fe40003f66270 */
[----:B------:R-:W-:-:S11]  /*0d20*/  FSETP.NEU.AND P4, PT, R0, RZ, PT ;  /* 0x000000ff0000720b */ /* 0x000fd60003f8d000 */
[----:B------:R-:W-:-:S05]  /*0d30*/  @P3 MOV R13, 0x7f800000 ;  /* 0x7f800000000d3802 */ /* 0x000fca0000000f00 */
[----:B------:R-:W-:-:S05]  /*0d40*/  @P3 FFMA.FTZ R16, R0, R13, +INF ;  /* 0x7f80000000103423 */ /* 0x000fca000001000d */
[----:B------:R-:W-:-:S07]  /*0d50*/  FSEL R16, R16, -RZ, P4 ;  /* 0x800000ff10107208 */ /* 0x000fce0002000000 */
.L_x_15:
[----:B------:R-:W-:Y:S05]  /*0d60*/  BSYNC B0 ;  /* 0x0000000000007941 */ /* 0x000fea0003800000 */
.L_x_14:
[----:B------:R-:W-:Y:S04]  /*0d70*/  BSSY B0, `(.L_x_16) ;  /* 0x0000007000007945 */ /* 0x000fe80003800000 */
[----:B------:R-:W-:Y:S05]  /*0d80*/  @!P2 BRA `(.L_x_17) ;  /* 0x000000000014a947 */ /* 0x000fea0003800000 */
[C---:B------:R-:W-:Y:S02]  /*0d90*/  ISETP.GE.AND P2, PT, R11.reuse, -0x407fffff, PT ;  /* 0xbf8000010b00780c */ /* 0x040fe40003f46270 */
[----:B------:R-:W-:-:S11]  /*0da0*/  FSETP.NEU.AND P3, PT, R11, RZ, PT ;  /* 0x000000ff0b00720b */ /* 0x000fd60003f6d000 */
[----:B------:R-:W-:-:S05]  /*0db0*/  @P2 MOV R0, 0x7f800000 ;  /* 0x7f80000000002802 */ /* 0x000fca0000000f00 */
[----:B------:R-:W-:-:S05]  /*0dc0*/  @P2 FFMA.FTZ R7, R11, R0, +INF ;  /* 0x7f8000000b072423 */ /* 0x000fca0000010000 */
[----:B------:R-:W-:-:S07]  /*0dd0*/  FSEL R7, R7, -RZ, P3 ;  /* 0x800000ff07077208 */ /* 0x000fce0001800000 */
.L_x_17:
[----:B------:R-:W-:Y:S05]  /*0de0*/  BSYNC B0 ;  /* 0x0000000000007941 */ /* 0x000fea0003800000 */
.L_x_16:
        /* <DEDUP_REMOVED lines=8> */
[----:B------:R-:W-:-:S05]  /*0e70*/  FSETP.GE.AND P1, PT, R14, 9.010913848876953125, PT ;  /* 0x41102cb40e00780b */ /* 0x000fca0003f26000 */
[----:B------:R-:W1:Y:S02]  /*0e80*/  MUFU.EX2 R0, R0 ;  /* 0x0000000000007308 */ /* 0x000e640000000800 */
[----:B-1----:R-:W-:-:S06]  /*0e90*/  FADD R11, R0, 1 ;  /* 0x3f800000000b7421 */ /* 0x002fcc0000000000 */
[----:B------:R-:W1:Y:S02]  /*0ea0*/  MUFU.RCP R11, R11 ;  /* 0x0000000b000b7308 */ /* 0x000e640000001000 */
[----:B-1----:R-:W-:-:S05]  /*0eb0*/  FFMA.FTZ R12, R11, -2, R10 ;  /* 0xc00000000b0c7823 */ /* 0x002fca000001000a */
[----:B------:R-:W-:-:S04]  /*0ec0*/  FSEL R12, R12, 1, !P1 ;  /* 0x3f8000000c0c7808 */ /* 0x000fc80004800000 */
[----:B------:R-:W-:Y:S01]  /*0ed0*/  LOP3.LUT R12, R12, 0x80000000, R13, 0xf8, !PT ;  /* 0x800000000c0c7812 */ /* 0x000fe200078ef80d */
[----:B------:R-:W-:Y:S06]  /*0ee0*/  BRA `(.L_x_20) ;  /* 0x00000000001c7947 */ /* 0x000fec0003800000 */
.L_x_19:
[----:B------:R-:W-:Y:S01]  /*0ef0*/  HFMA2.MMA R0, -RZ, RZ, 1.125, -9232 ;  /* 0x3c80f082ff007435 */ /* 0x000fe200000001ff */
[----:B------:R-:W-:-:S09]  /*0f00*/  FMUL R11, R13, R13 ;  /* 0x0000000d0d0b7220 */ /* 0x000fd20000400000 */
[----:B------:R-:W-:-:S04]  /*0f10*/  FFMA.FTZ R0, R11, R0, -0.052303962409496307373 ;  /* 0xbd563cae0b007423 */ /* 0x000fc80000010000 */
[----:B------:R-:W-:-:S04]  /*0f20*/  FFMA.FTZ R0, R11, R0, 0.1331529766321182251 ;  /* 0x3e0859410b007423 */ /* 0x000fc80000010000 */
[----:B------:R-:W-:-:S04]  /*0f30*/  FFMA.FTZ R0, R11, R0, -0.33332768082618713379 ;  /* 0xbeaaa9ed0b007423 */ /* 0x000fc80000010000 */
[----:B------:R-:W-:-:S04]  /*0f40*/  FFMA.FTZ R0, R11, R0, RZ ;  /* 0x000000000b007223 */ /* 0x000fc800000100ff */
[----:B------:R-:W-:-:S07]  /*0f50*/  FFMA.FTZ R12, R13, R0, R13 ;  /* 0x000000000d0c7223 */ /* 0x000fce000001000d */
.L_x_20:
[----:B------:R-:W-:Y:S05]  /*0f60*/  BSYNC B0 ;  /* 0x0000000000007941 */ /* 0x000fea0003800000 */
.L_x_18:
[----:B------:R-:W-:Y:S01]  /*0f70*/  FADD.FTZ R13, |R7|, -RZ ;  /* 0x800000ff070d7221 */ /* 0x000fe20000010200 */
[----:B------:R-:W-:Y:S04]  /*0f80*/  BSSY B0, `(.L_x_21) ;  /* 0x0000013000007945 */ /* 0x000fe80003800000 */
        /* <DEDUP_REMOVED lines=11> */
.L_x_22:
[----:B------:R-:W-:Y:S01]  /*1040*/  MOV R0, 0x3c80f082 ;  /* 0x3c80f08200007802 */ /* 0x000fe20000000f00 */
[----:B------:R-:W-:-:S04]  /*1050*/  FMUL R11, R7, R7 ;  /* 0x00000007070b7220 */ /* 0x000fc80000400000 */
[----:B------:R-:W-:-:S04]  /*1060*/  FFMA.FTZ R0, R11, R0, -0.052303962409496307373 ;  /* 0xbd563cae0b007423 */ /* 0x000fc80000010000 */
[----:B------:R-:W-:-:S04]  /*1070*/  FFMA.FTZ R0, R11, R0, 0.1331529766321182251 ;  /* 0x3e0859410b007423 */ /* 0x000fc80000010000 */
[----:B------:R-:W-:-:S04]  /*1080*/  FFMA.FTZ R0, R11, R0, -0.33332768082618713379 ;  /* 0xbeaaa9ed0b007423 */ /* 0x000fc80000010000 */
[----:B------:R-:W-:-:S04]  /*1090*/  FFMA.FTZ R0, R11, R0, RZ ;  /* 0x000000000b007223 */ /* 0x000fc800000100ff */
[----:B------:R-:W-:-:S07]  /*10a0*/  FFMA.FTZ R7, R7, R0, R7 ;  /* 0x0000000007077223 */ /* 0x000fce0000010007 */
.L_x_23:
[----:B------:R-:W-:Y:S05]  /*10b0*/  BSYNC B0 ;  /* 0x0000000000007941 */ /* 0x000fea0003800000 */
.L_x_21:
[----:B------:R-:W0:Y:S01]  /*10c0*/  LDC.64 R10, c[0x0][0x220] ;  /* 0x00008800ff0a7b82 */ /* 0x000e220000000a00 */
[----:B------:R-:W-:Y:S01]  /*10d0*/  FMUL R8, R3, R8 ;  /* 0x0000000803087220 */ /* 0x000fe20000400000 */
[----:B------:R-:W-:Y:S01]  /*10e0*/  FMUL R9, R2, R9 ;  /* 0x0000000902097220 */ /* 0x000fe20000400000 */
[----:B------:R-:W-:Y:S01]  /*10f0*/  @P0 FMUL R8, R5, R12 ;  /* 0x0000000c05080220 */ /* 0x000fe20000400000 */
[----:B------:R-:W-:Y:S01]  /*1100*/  @P0 FMUL R9, R6, R7 ;  /* 0x0000000706090220 */ /* 0x000fe20000400000 */
[----:B0-----:R-:W-:-:S05]  /*1110*/  IMAD.WIDE R2, R4, 0x4, R10 ;  /* 0x0000000404027825 */ /* 0x001fca00078e020a */
[----:B------:R-:W-:Y:S01]  /*1120*/  STG.E.64 desc[UR4][R2.64], R8 ;  /* 0x0000000802007986 */ /* 0x000fe2000c101b04 */
[----:B------:R-:W-:Y:S05]  /*1130*/  EXIT ;  /* 0x000000000000794d */ /* 0x000fea0003800000 */
.L_x_24:
[----:B------:R-:W-:-:S00]  /*1140*/  BRA `(.L_x_24) ;  /* 0xfffffffc00fc7947 */ /* 0x000fc0000383ffff */
[----:B------:R-:W-:-:S00]  /*1150*/  NOP ;  /* 0x0000000000007918 */ /* 0x000fc00000000000 */
        /* <DEDUP_REMOVED lines=10> */
.L_x_25:


//--------------------- .nv.global.init           --------------------------
	.section	.nv.global.init,"aw",@progbits
.nv.global.init:
	.type		_$_str,@object
	.size		_$_str,(.L_0 - _$_str)
_$_str:
        /*0000*/ 	.byte	0x5f, 0x5f, 0x43, 0x55, 0x44, 0x41, 0x5f, 0x46, 0x54, 0x5a, 0x00
.L_0:


//--------------------- .nv.constant0.triton_poi_fused_cat_31 --------------------------
	.section	.nv.constant0.triton_poi_fused_cat_31,"a",@progbits
	.sectionflags	@""
	.align	4
.nv.constant0.triton_poi_fused_cat_31:
	.zero		556
